//
// Generated by NVIDIA NVVM Compiler
//
// Compiler Build ID: CL-36424714
// Cuda compilation tools, release 13.0, V13.0.88
// Based on NVVM 20.0.0
//

.version 9.0
.target sm_100
.address_size 64

	// .globl	_Z11convolutionPdPKiS_iii
// _ZZ11convolutionPdPKiS_iiiE4N_ds has been demoted

.visible .entry _Z11convolutionPdPKiS_iii(
	.param .u64 .ptr .align 1 _Z11convolutionPdPKiS_iii_param_0,
	.param .u64 .ptr .align 1 _Z11convolutionPdPKiS_iii_param_1,
	.param .u64 .ptr .align 1 _Z11convolutionPdPKiS_iii_param_2,
	.param .u32 _Z11convolutionPdPKiS_iii_param_3,
	.param .u32 _Z11convolutionPdPKiS_iii_param_4,
	.param .u32 _Z11convolutionPdPKiS_iii_param_5
)
{
	.reg .pred 	%p<23>;
	.reg .b16 	%rs<11>;
	.reg .b32 	%r<78>;
	.reg .b64 	%rd<14>;
	.reg .b64 	%fd<42>;
	// demoted variable
	.shared .align 8 .b8 _ZZ11convolutionPdPKiS_iiiE4N_ds[9248];
	ld.param.u64 	%rd6, [_Z11convolutionPdPKiS_iii_param_0];
	ld.param.u64 	%rd7, [_Z11convolutionPdPKiS_iii_param_1];
	ld.param.u64 	%rd8, [_Z11convolutionPdPKiS_iii_param_2];
	ld.param.u32 	%r17, [_Z11convolutionPdPKiS_iii_param_3];
	ld.param.u32 	%r18, [_Z11convolutionPdPKiS_iii_param_4];
	ld.param.u32 	%r19, [_Z11convolutionPdPKiS_iii_param_5];
	setp.lt.s32 	%p4, %r17, 1;
	@%p4 bra 	$L__BB0_11;
	cvta.to.global.u64 	%rd1, %rd7;
	cvta.to.global.u64 	%rd2, %rd6;
	mov.u32 	%r20, %tid.y;
	shl.b32 	%r21, %r20, 5;
	mov.u32 	%r22, %tid.x;
	add.s32 	%r1, %r21, %r22;
	cvt.u16.u32 	%rs1, %r1;
	mul.hi.u16 	%rs2, %rs1, -3855;
	shr.u16 	%rs3, %rs2, 5;
	cvt.u32.u16 	%r23, %rs3;
	mul.lo.s16 	%rs4, %rs3, 34;
	sub.s16 	%rs5, %rs1, %rs4;
	cvt.u32.u16 	%r24, %rs5;
	mov.u32 	%r25, %ctaid.y;
	shl.b32 	%r26, %r25, 5;
	add.s32 	%r27, %r26, %r23;
	setp.ne.s32 	%p5, %r27, 0;
	add.s32 	%r28, %r27, -1;
	mov.u32 	%r29, %ctaid.x;
	shl.b32 	%r30, %r29, 5;
	add.s32 	%r31, %r30, -1;
	add.s32 	%r32, %r31, %r24;
	mad.lo.s32 	%r33, %r28, %r18, %r32;
	mul.lo.s32 	%r74, %r33, %r17;
	setp.le.s32 	%p6, %r27, %r19;
	and.pred  	%p7, %p5, %p6;
	setp.gt.s32 	%p8, %r32, -1;
	and.pred  	%p9, %p8, %p7;
	setp.lt.s32 	%p10, %r32, %r18;
	and.pred  	%p1, %p10, %p9;
	mul.wide.u16 	%r34, %rs3, 272;
	mov.u32 	%r35, _ZZ11convolutionPdPKiS_iiiE4N_ds;
	add.s32 	%r36, %r35, %r34;
	mul.wide.u16 	%r37, %rs5, 8;
	add.s32 	%r3, %r36, %r37;
	add.s16 	%rs6, %rs1, 1024;
	mul.hi.u16 	%rs7, %rs6, -3855;
	shr.u16 	%rs8, %rs7, 5;
	cvt.u32.u16 	%r38, %rs8;
	mul.lo.s16 	%rs9, %rs8, 34;
	sub.s16 	%rs10, %rs6, %rs9;
	cvt.u32.u16 	%r39, %rs10;
	add.s32 	%r40, %r26, %r38;
	add.s32 	%r41, %r40, -1;
	add.s32 	%r42, %r31, %r39;
	setp.le.s32 	%p11, %r40, %r19;
	setp.gt.s32 	%p12, %r42, -1;
	setp.lt.s32 	%p13, %r42, %r18;
	and.pred  	%p14, %p12, %p13;
	and.pred  	%p2, %p11, %p14;
	mul.wide.u16 	%r43, %rs8, 272;
	add.s32 	%r44, %r35, %r43;
	mul.wide.u16 	%r45, %rs10, 8;
	add.s32 	%r4, %r44, %r45;
	add.s32 	%r46, %r26, %r20;
	add.s32 	%r47, %r30, %r22;
	setp.lt.s32 	%p16, %r46, %r19;
	setp.lt.s32 	%p17, %r47, %r18;
	and.pred  	%p3, %p17, %p16;
	mad.lo.s32 	%r48, %r18, %r46, %r47;
	mul.lo.s32 	%r76, %r48, %r17;
	mad.lo.s32 	%r49, %r20, 272, %r35;
	shl.b32 	%r50, %r22, 3;
	add.s32 	%r6, %r49, %r50;
	neg.s32 	%r77, %r17;
	mad.lo.s32 	%r51, %r18, %r41, %r30;
	add.s32 	%r52, %r51, %r39;
	add.s32 	%r53, %r52, -1;
	mul.lo.s32 	%r75, %r17, %r53;
	cvta.to.global.u64 	%rd3, %rd8;
	not.pred 	%p18, %p1;
	not.pred 	%p20, %p2;
	not.pred 	%p21, %p3;
$L__BB0_2:
	mul.wide.s32 	%rd9, %r75, 8;
	add.s64 	%rd4, %rd2, %rd9;
	mul.wide.s32 	%rd10, %r74, 8;
	add.s64 	%rd5, %rd2, %rd10;
	mov.f64 	%fd41, 0d0000000000000000;
	@%p18 bra 	$L__BB0_4;
	ld.global.f64 	%fd41, [%rd5];
$L__BB0_4:
	setp.gt.u32 	%p19, %r1, 131;
	st.shared.f64 	[%r3], %fd41;
	@%p19 bra 	$L__BB0_8;
	@%p20 bra 	$L__BB0_7;
	ld.global.f64 	%fd5, [%rd4];
	st.shared.f64 	[%r4], %fd5;
	bra.uni 	$L__BB0_8;
$L__BB0_7:
	mov.b64 	%rd11, 0;
	st.shared.u64 	[%r4], %rd11;
$L__BB0_8:
	bar.sync 	0;
	ld.shared.f64 	%fd6, [%r6];
	ld.global.nc.u32 	%r54, [%rd1];
	cvt.rn.f64.s32 	%fd7, %r54;
	fma.rn.f64 	%fd8, %fd6, %fd7, 0d0000000000000000;
	cvt.rzi.s32.f64 	%r55, %fd8;
	ld.shared.f64 	%fd9, [%r6+8];
	ld.global.nc.u32 	%r56, [%rd1+4];
	cvt.rn.f64.s32 	%fd10, %r56;
	cvt.rn.f64.s32 	%fd11, %r55;
	fma.rn.f64 	%fd12, %fd9, %fd10, %fd11;
	cvt.rzi.s32.f64 	%r57, %fd12;
	ld.shared.f64 	%fd13, [%r6+16];
	ld.global.nc.u32 	%r58, [%rd1+8];
	cvt.rn.f64.s32 	%fd14, %r58;
	cvt.rn.f64.s32 	%fd15, %r57;
	fma.rn.f64 	%fd16, %fd13, %fd14, %fd15;
	cvt.rzi.s32.f64 	%r59, %fd16;
	ld.shared.f64 	%fd17, [%r6+272];
	ld.global.nc.u32 	%r60, [%rd1+12];
	cvt.rn.f64.s32 	%fd18, %r60;
	cvt.rn.f64.s32 	%fd19, %r59;
	fma.rn.f64 	%fd20, %fd17, %fd18, %fd19;
	cvt.rzi.s32.f64 	%r61, %fd20;
	ld.shared.f64 	%fd21, [%r6+280];
	ld.global.nc.u32 	%r62, [%rd1+16];
	cvt.rn.f64.s32 	%fd22, %r62;
	cvt.rn.f64.s32 	%fd23, %r61;
	fma.rn.f64 	%fd24, %fd21, %fd22, %fd23;
	cvt.rzi.s32.f64 	%r63, %fd24;
	ld.shared.f64 	%fd25, [%r6+288];
	ld.global.nc.u32 	%r64, [%rd1+20];
	cvt.rn.f64.s32 	%fd26, %r64;
	cvt.rn.f64.s32 	%fd27, %r63;
	fma.rn.f64 	%fd28, %fd25, %fd26, %fd27;
	cvt.rzi.s32.f64 	%r65, %fd28;
	ld.shared.f64 	%fd29, [%r6+544];
	ld.global.nc.u32 	%r66, [%rd1+24];
	cvt.rn.f64.s32 	%fd30, %r66;
	cvt.rn.f64.s32 	%fd31, %r65;
	fma.rn.f64 	%fd32, %fd29, %fd30, %fd31;
	cvt.rzi.s32.f64 	%r67, %fd32;
	ld.shared.f64 	%fd33, [%r6+552];
	ld.global.nc.u32 	%r68, [%rd1+28];
	cvt.rn.f64.s32 	%fd34, %r68;
	cvt.rn.f64.s32 	%fd35, %r67;
	fma.rn.f64 	%fd36, %fd33, %fd34, %fd35;
	cvt.rzi.s32.f64 	%r69, %fd36;
	ld.shared.f64 	%fd37, [%r6+560];
	ld.global.nc.u32 	%r70, [%rd1+32];
	cvt.rn.f64.s32 	%fd38, %r70;
	cvt.rn.f64.s32 	%fd39, %r69;
	fma.rn.f64 	%fd3, %fd37, %fd38, %fd39;
	@%p21 bra 	$L__BB0_10;
	cvt.rzi.s32.f64 	%r71, %fd3;
	max.s32 	%r72, %r71, 0;
	min.s32 	%r73, %r72, 255;
	cvt.rn.f64.u32 	%fd40, %r73;
	mul.wide.s32 	%rd12, %r76, 8;
	add.s64 	%rd13, %rd3, %rd12;
	st.global.f64 	[%rd13], %fd40;
$L__BB0_10:
	bar.sync 	0;
	add.s32 	%r77, %r77, 1;
	setp.ne.s32 	%p22, %r77, 0;
	add.s32 	%r76, %r76, 1;
	add.s32 	%r75, %r75, 1;
	add.s32 	%r74, %r74, 1;
	@%p22 bra 	$L__BB0_2;
$L__BB0_11:
	ret;

}


// ===== COMPILED SASS (sm_100) =====

	.target	sm_100

	.elftype	@"ET_EXEC"


//--------------------- .note.nv.tkinfo           --------------------------
	.section	.note.nv.tkinfo,"",@"SHT_NOTE"
	.sectionflags	@"SHF_NOTE_NV_TKINFO"
	.tkinfo
        /*0018*/ 	.word	0x00000002
        /*0030*/ 	.string	""
        /*0030*/ 	.string	"ptxas"
        /*0030*/ 	.string	"Cuda compilation tools, release 13.0, V13.0.88"
        /*0030*/ 	.string	"Build cuda_13.0.r13.0/compiler.36424714_0"
        /*0030*/ 	.string	"-arch sm_100 -m 64 "



//--------------------- .note.nv.cuinfo           --------------------------
	.section	.note.nv.cuinfo,"",@"SHT_NOTE"
	.sectionflags	@"SHF_NOTE_NV_CUINFO"
        /*0018*/ 	.short	0x0002
        /*001a*/ 	.short	0x0064
        /*001c*/ 	.short	0x0082
	.zero		2


//--------------------- .nv.info                  --------------------------
	.section	.nv.info,"",@"SHT_CUDA_INFO"
	.align	4


	//----- nvinfo : EIATTR_REGCOUNT
	.align		4
        /*0000*/ 	.byte	0x04, 0x2f
        /*0002*/ 	.short	(.L_1 - .L_0)
	.align		4
.L_0:
        /*0004*/ 	.word	index@(_Z11convolutionPdPKiS_iii)
        /*0008*/ 	.word	0x00000020


	//----- nvinfo : EIATTR_FRAME_SIZE
	.align		4
.L_1:
        /*000c*/ 	.byte	0x04, 0x11
        /*000e*/ 	.short	(.L_3 - .L_2)
	.align		4
.L_2:
        /*0010*/ 	.word	index@(_Z11convolutionPdPKiS_iii)
        /*0014*/ 	.word	0x00000000


	//----- nvinfo : EIATTR_MIN_STACK_SIZE
	.align		4
.L_3:
        /*0018*/ 	.byte	0x04, 0x12
        /*001a*/ 	.short	(.L_5 - .L_4)
	.align		4
.L_4:
        /*001c*/ 	.word	index@(_Z11convolutionPdPKiS_iii)
        /*0020*/ 	.word	0x00000000
.L_5:


//--------------------- .nv.compat                --------------------------
	.section	.nv.compat,"",@"SHT_CUDA_COMPAT_INFO"
	.align	4
        /*0000*/ 	.byte	0x02, 0x09, 0x00, 0x00, 0x02, 0x02, 0x01, 0x00, 0x02, 0x05, 0x05, 0x00, 0x03, 0x07, 0x01, 0x01
        /*0010*/ 	.byte	0x02, 0x03, 0x00, 0x00, 0x02, 0x06, 0x01, 0x00, 0x04, 0x0b, 0x08, 0x00, 0x01, 0x00, 0x00, 0x00
        /*0020*/ 	.byte	0x00, 0x00, 0x00, 0x00


//--------------------- .nv.info._Z11convolutionPdPKiS_iii --------------------------
	.section	.nv.info._Z11convolutionPdPKiS_iii,"",@"SHT_CUDA_INFO"
	.sectionflags	@""
	.align	4


	//----- nvinfo : EIATTR_CUDA_API_VERSION
	.align		4
        /*0000*/ 	.byte	0x04, 0x37
        /*0002*/ 	.short	(.L_7 - .L_6)
.L_6:
        /*0004*/ 	.word	0x00000082


	//----- nvinfo : EIATTR_KPARAM_INFO
	.align		4
.L_7:
        /*0008*/ 	.byte	0x04, 0x17
        /*000a*/ 	.short	(.L_9 - .L_8)
.L_8:
        /*000c*/ 	.word	0x00000000
        /*0010*/ 	.short	0x0005
        /*0012*/ 	.short	0x0020
        /*0014*/ 	.byte	0x00, 0xf0, 0x11, 0x00


	//----- nvinfo : EIATTR_KPARAM_INFO
	.align		4
.L_9:
        /*0018*/ 	.byte	0x04, 0x17
        /*001a*/ 	.short	(.L_11 - .L_10)
.L_10:
        /*001c*/ 	.word	0x00000000
        /*0020*/ 	.short	0x0004
        /*0022*/ 	.short	0x001c
        /*0024*/ 	.byte	0x00, 0xf0, 0x11, 0x00


	//----- nvinfo : EIATTR_KPARAM_INFO
	.align		4
.L_11:
        /*0028*/ 	.byte	0x04, 0x17
        /*002a*/ 	.short	(.L_13 - .L_12)
.L_12:
        /*002c*/ 	.word	0x00000000
        /*0030*/ 	.short	0x0003
        /*0032*/ 	.short	0x0018
        /*0034*/ 	.byte	0x00, 0xf0, 0x11, 0x00


	//----- nvinfo : EIATTR_KPARAM_INFO
	.align		4
.L_13:
        /*0038*/ 	.byte	0x04, 0x17
        /*003a*/ 	.short	(.L_15 - .L_14)
.L_14:
        /*003c*/ 	.word	0x00000000
        /*0040*/ 	.short	0x0002
        /*0042*/ 	.short	0x0010
        /*0044*/ 	.byte	0x00, 0xf5, 0x21, 0x00


	//----- nvinfo : EIATTR_KPARAM_INFO
	.align		4
.L_15:
        /*0048*/ 	.byte	0x04, 0x17
        /*004a*/ 	.short	(.L_17 - .L_16)
.L_16:
        /*004c*/ 	.word	0x00000000
        /*0050*/ 	.short	0x0001
        /*0052*/ 	.short	0x0008
        /*0054*/ 	.byte	0x00, 0xf5, 0x21, 0x00


	//----- nvinfo : EIATTR_KPARAM_INFO
	.align		4
.L_17:
        /*0058*/ 	.byte	0x04, 0x17
        /*005a*/ 	.short	(.L_19 - .L_18)
.L_18:
        /*005c*/ 	.word	0x00000000
        /*0060*/ 	.short	0x0000
        /*0062*/ 	.short	0x0000
        /*0064*/ 	.byte	0x00, 0xf5, 0x21, 0x00


	//----- nvinfo : EIATTR_SPARSE_MMA_MASK
	.align		4
.L_19:
        /*0068*/ 	.byte	0x03, 0x50
        /*006a*/ 	.short	0x0000


	//----- nvinfo : EIATTR_MAXREG_COUNT
	.align		4
        /*006c*/ 	.byte	0x03, 0x1b
        /*006e*/ 	.short	0x00ff


	//----- nvinfo : EIATTR_NUM_BARRIERS
	.align		4
        /*0070*/ 	.byte	0x02, 0x4c
        /*0072*/ 	.byte	0x01
	.zero		1


	//----- nvinfo : EIATTR_MERCURY_ISA_VERSION
	.align		4
        /*0074*/ 	.byte	0x03, 0x5f
        /*0076*/ 	.short	0x0101


	//----- nvinfo : EIATTR_VRC_CTA_INIT_COUNT
	.align		4
        /*0078*/ 	.byte	0x02, 0x4a
	.zero		1
	.zero		1


	//----- nvinfo : EIATTR_EXIT_INSTR_OFFSETS
	.align		4
        /*007c*/ 	.byte	0x04, 0x1c
        /*007e*/ 	.short	(.L_21 - .L_20)


	//   ....[0]....
.L_20:
        /*0080*/ 	.word	0x00000030


	//   ....[1]....
        /*0084*/ 	.word	0x00000970


	//----- nvinfo : EIATTR_CRS_STACK_SIZE
	.align		4
.L_21:
        /*0088*/ 	.byte	0x04, 0x1e
        /*008a*/ 	.short	(.L_23 - .L_22)
.L_22:
        /*008c*/ 	.word	0x00000000


	//----- nvinfo : EIATTR_CBANK_PARAM_SIZE
	.align		4
.L_23:
        /*0090*/ 	.byte	0x03, 0x19
        /*0092*/ 	.short	0x0024


	//----- nvinfo : EIATTR_PARAM_CBANK
	.align		4
        /*0094*/ 	.byte	0x04, 0x0a
        /*0096*/ 	.short	(.L_25 - .L_24)
	.align		4
.L_24:
        /*0098*/ 	.word	index@(.nv.constant0._Z11convolutionPdPKiS_iii)
        /*009c*/ 	.short	0x0380
        /*009e*/ 	.short	0x0024


	//----- nvinfo : EIATTR_SW_WAR
	.align		4
.L_25:
        /*00a0*/ 	.byte	0x04, 0x36
        /*00a2*/ 	.short	(.L_27 - .L_26)
.L_26:
        /*00a4*/ 	.word	0x00000008
.L_27:


//--------------------- .nv.callgraph             --------------------------
	.section	.nv.callgraph,"",@"SHT_CUDA_CALLGRAPH"
	.align	4
	.sectionentsize	8
	.align		4
        /*0000*/ 	.word	0x00000000
	.align		4
        /*0004*/ 	.word	0xffffffff
	.align		4
        /*0008*/ 	.word	0x00000000
	.align		4
        /*000c*/ 	.word	0xfffffffe
	.align		4
        /*0010*/ 	.word	0x00000000
	.align		4
        /*0014*/ 	.word	0xfffffffd
	.align		4
        /*0018*/ 	.word	0x00000000
	.align		4
        /*001c*/ 	.word	0xfffffffc


//--------------------- .text._Z11convolutionPdPKiS_iii --------------------------
	.section	.text._Z11convolutionPdPKiS_iii,"ax",@progbits
	.align	128
        .global         _Z11convolutionPdPKiS_iii
        .type           _Z11convolutionPdPKiS_iii,@function
        .size           _Z11convolutionPdPKiS_iii,(.L_x_5 - _Z11convolutionPdPKiS_iii)
        .other          _Z11convolutionPdPKiS_iii,@"STO_CUDA_ENTRY STV_DEFAULT"
_Z11convolutionPdPKiS_iii:
.text._Z11convolutionPdPKiS_iii:
[----:B------:R-:W-:Y:S08]  /*0000*/  LDC R1, c[0x0][0x37c] ;  /* 0x0000df00ff017b82 */ /* 0x000ff00000000800 */
[----:B------:R-:W0:Y:S02]  /*0010*/  LDC R5, c[0x0][0x398] ;  /* 0x0000e600ff057b82 */ /* 0x000e240000000800 */
[----:B0-----:R-:W-:-:S13]  /*0020*/  ISETP.GE.AND P0, PT, R5, 0x1, PT ;  /* 0x000000010500780c */ /* 0x001fda0003f06270 */
[----:B------:R-:W-:Y:S05]  /*0030*/  @!P0 EXIT ;  /* 0x000000000000894d */ /* 0x000fea0003800000 */
[----:B------:R-:W0:Y:S01]  /*0040*/  S2R R12, SR_TID.Y ;  /* 0x00000000000c7919 */ /* 0x000e220000002200 */
[----:B------:R-:W1:Y:S01]  /*0050*/  S2UR UR4, SR_CTAID.X ;  /* 0x00000000000479c3 */ /* 0x000e620000002500 */
[----:B------:R-:W2:Y:S01]  /*0060*/  LDCU UR8, c[0x0][0x3a0] ;  /* 0x00007400ff0877ac */ /* 0x000ea20008000800 */
[----:B------:R-:W0:Y:S01]  /*0070*/  S2R R6, SR_TID.X ;  /* 0x0000000000067919 */ /* 0x000e220000002100 */
[----:B------:R-:W3:Y:S01]  /*0080*/  LDCU.64 UR6, c[0x0][0x358] ;  /* 0x00006b00ff0677ac */ /* 0x000ee20008000a00 */
[----:B------:R-:W4:Y:S01]  /*0090*/  S2R R11, SR_CgaCtaId ;  /* 0x00000000000b7919 */ /* 0x000f220000008800 */
[----:B------:R-:W5:Y:S01]  /*00a0*/  S2R R9, SR_CTAID.Y ;  /* 0x0000000000097919 */ /* 0x000f620000002600 */
[----:B-1----:R-:W-:-:S04]  /*00b0*/  USHF.L.U32 UR4, UR4, 0x5, URZ ;  /* 0x0000000504047899 */ /* 0x002fc800080006ff */
[----:B------:R-:W-:Y:S01]  /*00c0*/  UIADD3 UR5, UPT, UPT, UR4, -0x1, URZ ;  /* 0xffffffff04057890 */ /* 0x000fe2000fffe0ff */
[----:B0-----:R-:W-:Y:S01]  /*00d0*/  IMAD R0, R12, 0x20, R6 ;  /* 0x000000200c007824 */ /* 0x001fe200078e0206 */
[----:B------:R-:W-:-:S03]  /*00e0*/  IADD3 R18, PT, PT, R6, UR4, RZ ;  /* 0x0000000406127c10 */ /* 0x000fc6000fffe0ff */
[C---:B------:R-:W-:Y:S01]  /*00f0*/  VIADD R7, R0.reuse, 0x400 ;  /* 0x0000040000077836 */ /* 0x040fe20000000000 */
[----:B------:R-:W-:-:S04]  /*0100*/  LOP3.LUT R3, R0, 0xffff, RZ, 0xc0, !PT ;  /* 0x0000ffff00037812 */ /* 0x000fc800078ec0ff */
[----:B------:R-:W-:Y:S01]  /*0110*/  LOP3.LUT R2, R7, 0xffff, RZ, 0xc0, !PT ;  /* 0x0000ffff07027812 */ /* 0x000fe200078ec0ff */
[----:B------:R-:W-:Y:S02]  /*0120*/  IMAD R10, R3, 0xf0f1, RZ ;  /* 0x0000f0f1030a7824 */ /* 0x000fe400078e02ff */
[----:B------:R-:W0:Y:S02]  /*0130*/  LDC R3, c[0x0][0x39c] ;  /* 0x0000e700ff037b82 */ /* 0x000e240000000800 */
[----:B------:R-:W-:Y:S01]  /*0140*/  IMAD R2, R2, 0xf0f1, RZ ;  /* 0x0000f0f102027824 */ /* 0x000fe200078e02ff */
[----:B------:R-:W-:-:S04]  /*0150*/  SHF.R.U32.HI R10, RZ, 0x15, R10 ;  /* 0x00000015ff0a7819 */ /* 0x000fc8000001160a */
[----:B------:R-:W-:Y:S02]  /*0160*/  SHF.R.U32.HI R2, RZ, 0x15, R2 ;  /* 0x00000015ff027819 */ /* 0x000fe40000011602 */
[----:B------:R-:W-:Y:S02]  /*0170*/  PRMT R13, R10, 0x9910, RZ ;  /* 0x000099100a0d7816 */ /* 0x000fe400000000ff */
[----:B------:R-:W-:-:S05]  /*0180*/  PRMT R4, R2, 0x9910, RZ ;  /* 0x0000991002047816 */ /* 0x000fca00000000ff */
[----:B------:R-:W-:-:S04]  /*0190*/  IMAD R4, R4, 0x22, RZ ;  /* 0x0000002204047824 */ /* 0x000fc800078e02ff */
[----:B------:R-:W-:-:S05]  /*01a0*/  IMAD.MOV R4, RZ, RZ, -R4 ;  /* 0x000000ffff047224 */ /* 0x000fca00078e0a04 */
[----:B------:R-:W-:Y:S02]  /*01b0*/  PRMT R8, R4, 0x7710, RZ ;  /* 0x0000771004087816 */ /* 0x000fe400000000ff */
[----:B------:R-:W-:Y:S02]  /*01c0*/  MOV R4, 0x400 ;  /* 0x0000040000047802 */ /* 0x000fe40000000f00 */
[----:B------:R-:W-:Y:S01]  /*01d0*/  IADD3 R7, PT, PT, R7, R8, RZ ;  /* 0x0000000807077210 */ /* 0x000fe20007ffe0ff */
[----:B------:R-:W-:Y:S01]  /*01e0*/  IMAD.MOV.U32 R8, RZ, RZ, R13 ;  /* 0x000000ffff087224 */ /* 0x000fe200078e000d */
[----:B----4-:R-:W-:Y:S02]  /*01f0*/  LEA R11, R11, R4, 0x18 ;  /* 0x000000040b0b7211 */ /* 0x010fe400078ec0ff */
[----:B------:R-:W-:Y:S01]  /*0200*/  LOP3.LUT R4, R7, 0xffff, RZ, 0xc0, !PT ;  /* 0x0000ffff07047812 */ /* 0x000fe200078ec0ff */
[----:B------:R-:W-:Y:S01]  /*0210*/  IMAD R7, R8, 0x22, RZ ;  /* 0x0000002208077824 */ /* 0x000fe200078e02ff */
[C---:B-----5:R-:W-:Y:S01]  /*0220*/  LEA R13, R9.reuse, R2, 0x5 ;  /* 0x00000002090d7211 */ /* 0x060fe200078e28ff */
[----:B------:R-:W-:Y:S01]  /*0230*/  IMAD R8, R9, 0x20, R12 ;  /* 0x0000002009087824 */ /* 0x000fe200078e020c */
[----:B------:R-:W-:Y:S01]  /*0240*/  IADD3 R14, PT, PT, R4, UR5, RZ ;  /* 0x00000005040e7c10 */ /* 0x000fe2000fffe0ff */
[----:B------:R-:W-:-:S02]  /*0250*/  IMAD.MOV R15, RZ, RZ, -R7 ;  /* 0x000000ffff0f7224 */ /* 0x000fc400078e0a07 */
[--C-:B------:R-:W-:Y:S01]  /*0260*/  IMAD R17, R12, 0x110, R11.reuse ;  /* 0x000001100c117824 */ /* 0x100fe200078e020b */
[-C--:B0-----:R-:W-:Y:S01]  /*0270*/  ISETP.GE.AND P1, PT, R14, R3.reuse, PT ;  /* 0x000000030e00720c */ /* 0x081fe20003f26270 */
[----:B------:R-:W-:Y:S01]  /*0280*/  IMAD R12, R9, 0x20, R10 ;  /* 0x00000020090c7824 */ /* 0x000fe200078e020a */
[----:B------:R-:W-:Y:S01]  /*0290*/  PRMT R9, R15, 0x7710, RZ ;  /* 0x000077100f097816 */ /* 0x000fe200000000ff */
[----:B------:R-:W-:Y:S01]  /*02a0*/  IMAD R15, R2, 0x110, R11 ;  /* 0x00000110020f7824 */ /* 0x000fe200078e020b */
[----:B------:R-:W-:Y:S01]  /*02b0*/  ISETP.GT.AND P1, PT, R14, -0x1, !P1 ;  /* 0xffffffff0e00780c */ /* 0x000fe20004f24270 */
[----:B------:R-:W-:Y:S01]  /*02c0*/  IMAD R2, R6, 0x8, R17 ;  /* 0x0000000806027824 */ /* 0x000fe200078e0211 */
[----:B--2---:R-:W-:Y:S01]  /*02d0*/  ISETP.GT.AND P2, PT, R12, UR8, PT ;  /* 0x000000080c007c0c */ /* 0x004fe2000bf44270 */
[----:B------:R-:W-:Y:S01]  /*02e0*/  IMAD.IADD R9, R0, 0x1, R9 ;  /* 0x0000000100097824 */ /* 0x000fe200078e0209 */
[----:B------:R-:W-:Y:S01]  /*02f0*/  ISETP.GE.AND P0, PT, R8, UR8, PT ;  /* 0x0000000808007c0c */ /* 0x000fe2000bf06270 */
[----:B------:R-:W-:Y:S01]  /*0300*/  IMAD R7, R10, 0x110, R11 ;  /* 0x000001100a077824 */ /* 0x000fe200078e020b */
[C---:B------:R-:W-:Y:S01]  /*0310*/  ISETP.NE.AND P2, PT, R12.reuse, RZ, !P2 ;  /* 0x000000ff0c00720c */ /* 0x040fe20005745270 */
[----:B------:R-:W0:Y:S01]  /*0320*/  LDC.64 R10, c[0x0][0x380] ;  /* 0x0000e000ff0a7b82 */ /* 0x000e220000000a00 */
[----:B------:R-:W-:Y:S01]  /*0330*/  LOP3.LUT R6, R9, 0xffff, RZ, 0xc0, !PT ;  /* 0x0000ffff09067812 */ /* 0x000fe200078ec0ff */
[C---:B------:R-:W-:Y:S01]  /*0340*/  VIADD R16, R13.reuse, 0xffffffff ;  /* 0xffffffff0d107836 */ /* 0x040fe20000000000 */
[----:B------:R-:W-:Y:S01]  /*0350*/  IADD3 R12, PT, PT, R12, -0x1, RZ ;  /* 0xffffffff0c0c7810 */ /* 0x000fe20007ffe0ff */
[-C--:B------:R-:W-:Y:S01]  /*0360*/  IMAD R8, R8, R3.reuse, R18 ;  /* 0x0000000308087224 */ /* 0x080fe200078e0212 */
[-C--:B------:R-:W-:Y:S01]  /*0370*/  ISETP.LT.AND P0, PT, R18, R3.reuse, !P0 ;  /* 0x000000031200720c */ /* 0x080fe20004701270 */
[----:B------:R-:W-:Y:S01]  /*0380*/  VIADD R14, R6, UR5 ;  /* 0x00000005060e7c36 */ /* 0x000fe20008000000 */
[----:B------:R-:W-:Y:S01]  /*0390*/  ISETP.LE.AND P1, PT, R13, UR8, P1 ;  /* 0x000000080d007c0c */ /* 0x000fe20008f23270 */
[----:B------:R-:W-:-:S02]  /*03a0*/  IMAD R9, R16, R3, UR4 ;  /* 0x0000000410097e24 */ /* 0x000fc4000f8e0203 */
[----:B------:R-:W-:Y:S01]  /*03b0*/  IMAD R12, R12, R3, R14 ;  /* 0x000000030c0c7224 */ /* 0x000fe200078e020e */
[----:B------:R-:W-:-:S04]  /*03c0*/  ISETP.GT.AND P2, PT, R14, -0x1, P2 ;  /* 0xffffffff0e00780c */ /* 0x000fc80001744270 */
[----:B------:R-:W-:Y:S01]  /*03d0*/  ISETP.LT.AND P2, PT, R14, R3, P2 ;  /* 0x000000030e00720c */ /* 0x000fe20001741270 */
[----:B------:R-:W-:Y:S01]  /*03e0*/  IMAD R3, R6, 0x8, R7 ;  /* 0x0000000806037824 */ /* 0x000fe200078e0207 */
[----:B------:R-:W-:Y:S01]  /*03f0*/  IADD3 R14, PT, PT, R9, -0x1, R4 ;  /* 0xffffffff090e7810 */ /* 0x000fe20007ffe004 */
[-C--:B------:R-:W-:Y:S02]  /*0400*/  IMAD R6, R8, R5.reuse, RZ ;  /* 0x0000000508067224 */ /* 0x080fe400078e02ff */
[-C--:B------:R-:W-:Y:S02]  /*0410*/  IMAD R7, R12, R5.reuse, RZ ;  /* 0x000000050c077224 */ /* 0x080fe400078e02ff */
[----:B------:R-:W-:Y:S01]  /*0420*/  IMAD R8, R14, R5, RZ ;  /* 0x000000050e087224 */ /* 0x000fe200078e02ff */
[----:B------:R-:W-:Y:S01]  /*0430*/  IADD3 R5, PT, PT, -R5, RZ, RZ ;  /* 0x000000ff05057210 */ /* 0x000fe20007ffe1ff */
[----:B---3--:R-:W-:-:S07]  /*0440*/  IMAD R4, R4, 0x8, R15 ;  /* 0x0000000804047824 */ /* 0x008fce00078e020f */
.L_x_3:
[----:B------:R-:W-:Y:S01]  /*0450*/  CS2R R12, SRZ ;  /* 0x00000000000c7805 */ /* 0x000fe2000001ff00 */
[----:B0-----:R-:W-:-:S05]  /*0460*/  IMAD.WIDE R14, R7, 0x8, R10 ;  /* 0x00000008070e7825 */ /* 0x001fca00078e020a */
[----:B------:R-:W2:Y:S01]  /*0470*/  @P2 LDG.E.64 R12, desc[UR6][R14.64] ;  /* 0x000000060e0c2981 */ /* 0x000ea2000c1e1b00 */
[----:B------:R-:W-:Y:S01]  /*0480*/  ISETP.GT.U32.AND P3, PT, R0, 0x83, PT ;  /* 0x000000830000780c */ /* 0x000fe20003f64070 */
[----:B------:R-:W-:Y:S01]  /*0490*/  VIADD R5, R5, 0x1 ;  /* 0x0000000105057836 */ /* 0x000fe20000000000 */
[----:B------:R-:W-:Y:S04]  /*04a0*/  BSSY.RECONVERGENT B0, `(.L_x_0) ;  /* 0x000000a000007945 */ /* 0x000fe80003800200 */
[----:B------:R-:W-:Y:S01]  /*04b0*/  ISETP.NE.AND P4, PT, R5, RZ, PT ;  /* 0x000000ff0500720c */ /* 0x000fe20003f85270 */
[----:B--2---:R0:W-:Y:S06]  /*04c0*/  STS.64 [R3], R12 ;  /* 0x0000000c03007388 */ /* 0x0041ec0000000a00 */
[----:B-1----:R-:W-:Y:S06]  /*04d0*/  @P3 BRA `(.L_x_1) ;  /* 0x0000000000183947 */ /* 0x002fec0003800000 */
[----:B------:R-:W-:Y:S05]  /*04e0*/  @!P1 BRA `(.L_x_2) ;  /* 0x0000000000109947 */ /* 0x000fea0003800000 */
[----:B0-----:R-:W-:-:S06]  /*04f0*/  IMAD.WIDE R12, R8, 0x8, R10 ;  /* 0x00000008080c7825 */ /* 0x001fcc00078e020a */
[----:B------:R-:W2:Y:S04]  /*0500*/  LDG.E.64 R12, desc[UR6][R12.64] ;  /* 0x000000060c0c7981 */ /* 0x000ea8000c1e1b00 */
[----:B--2---:R1:W-:Y:S01]  /*0510*/  STS.64 [R4], R12 ;  /* 0x0000000c04007388 */ /* 0x0043e20000000a00 */
[----:B------:R-:W-:Y:S05]  /*0520*/  BRA `(.L_x_1) ;  /* 0x0000000000047947 */ /* 0x000fea0003800000 */
.L_x_2:
[----:B------:R2:W-:Y:S02]  /*0530*/  STS.64 [R4], RZ ;  /* 0x000000ff04007388 */ /* 0x0005e40000000a00 */
.L_x_1:
[----:B------:R-:W-:Y:S05]  /*0540*/  BSYNC.RECONVERGENT B0 ;  /* 0x0000000000007941 */ /* 0x000fea0003800200 */
.L_x_0:
[----:B------:R-:W3:Y:S08]  /*0550*/  LDC.64 R28, c[0x0][0x388] ;  /* 0x0000e200ff1c7b82 */ /* 0x000ef00000000a00 */
[----:B------:R-:W-:Y:S06]  /*0560*/  BAR.SYNC.DEFER_BLOCKING 0x0 ;  /* 0x0000000000007b1d */ /* 0x000fec0000010000 */
[----:B---3--:R-:W0:Y:S04]  /*0570*/  LDG.E.CONSTANT R25, desc[UR6][R28.64] ;  /* 0x000000061c197981 */ /* 0x008e28000c1e9900 */
[----:B------:R-:W3:Y:S04]  /*0580*/  LDG.E.CONSTANT R27, desc[UR6][R28.64+0x4] ;  /* 0x000004061c1b7981 */ /* 0x000ee8000c1e9900 */
[----:B------:R-:W4:Y:S04]  /*0590*/  LDG.E.CONSTANT R26, desc[UR6][R28.64+0x8] ;  /* 0x000008061c1a7981 */ /* 0x000f28000c1e9900 */
[----:B------:R-:W5:Y:S04]  /*05a0*/  LDG.E.CONSTANT R24, desc[UR6][R28.64+0xc] ;  /* 0x00000c061c187981 */ /* 0x000f68000c1e9900 */
[----:B------:R-:W2:Y:S04]  /*05b0*/  LDG.E.CONSTANT R23, desc[UR6][R28.64+0x10] ;  /* 0x000010061c177981 */ /* 0x000ea8000c1e9900 */
[----:B------:R-:W2:Y:S04]  /*05c0*/  LDG.E.CONSTANT R22, desc[UR6][R28.64+0x14] ;  /* 0x000014061c167981 */ /* 0x000ea8000c1e9900 */
[----:B------:R-:W2:Y:S04]  /*05d0*/  LDG.E.CONSTANT R21, desc[UR6][R28.64+0x18] ;  /* 0x000018061c157981 */ /* 0x000ea8000c1e9900 */
[----:B------:R-:W2:Y:S04]  /*05e0*/  LDG.E.CONSTANT R9, desc[UR6][R28.64+0x1c] ;  /* 0x00001c061c097981 */ /* 0x000ea8000c1e9900 */
[----:B------:R-:W5:Y:S04]  /*05f0*/  LDS.64 R14, [R2] ;  /* 0x00000000020e7984 */ /* 0x000f680000000a00 */
[----:B------:R3:W2:Y:S01]  /*0600*/  LDG.E.CONSTANT R20, desc[UR6][R28.64+0x20] ;  /* 0x000020061c147981 */ /* 0x0006a2000c1e9900 */
[----:B------:R-:W-:Y:S01]  /*0610*/  VIADD R8, R8, 0x1 ;  /* 0x0000000108087836 */ /* 0x000fe20000000000 */
[----:B------:R-:W-:-:S02]  /*0620*/  IADD3 R7, PT, PT, R7, 0x1, RZ ;  /* 0x0000000107077810 */ /* 0x000fc40007ffe0ff */
[----:B------:R-:W3:Y:S01]  /*0630*/  LDS.64 R18, [R2+0x8] ;  /* 0x0000080002127984 */ /* 0x000ee20000000a00 */
[----:B01----:R-:W0:Y:S08]  /*0640*/  I2F.F64 R12, R25 ;  /* 0x00000019000c7312 */ /* 0x003e300000201c00 */
[----:B-----5:R-:W-:Y:S01]  /*0650*/  I2F.F64 R24, R24 ;  /* 0x0000001800187312 */ /* 0x020fe20000201c00 */
[----:B0-----:R-:W-:-:S07]  /*0660*/  DFMA R12, R14, R12, RZ ;  /* 0x0000000c0e0c722b */ /* 0x001fce00000000ff */
[----:B---3--:R-:W-:Y:S08]  /*0670*/  I2F.F64 R14, R27 ;  /* 0x0000001b000e7312 */ /* 0x008ff00000201c00 */
[----:B------:R-:W0:Y:S08]  /*0680*/  F2I.F64.TRUNC R12, R12 ;  /* 0x0000000c000c7311 */ /* 0x000e30000030d100 */
[----:B0-----:R0:W1:Y:S02]  /*0690*/  I2F.F64 R16, R12 ;  /* 0x0000000c00107312 */ /* 0x0010640000201c00 */
[----:B0-----:R-:W0:Y:S01]  /*06a0*/  LDS.64 R12, [R2+0x10] ;  /* 0x00001000020c7984 */ /* 0x001e220000000a00 */
[----:B-1----:R-:W-:-:S05]  /*06b0*/  DFMA R28, R18, R14, R16 ;  /* 0x0000000e121c722b */ /* 0x002fca0000000010 */
[----:B----4-:R-:W-:Y:S01]  /*06c0*/  I2F.F64 R14, R26 ;  /* 0x0000001a000e7312 */ /* 0x010fe20000201c00 */
[----:B------:R-:W1:Y:S07]  /*06d0*/  LDS.64 R18, [R2+0x110] ;  /* 0x0001100002127984 */ /* 0x000e6e0000000a00 */
[----:B------:R-:W3:Y:S08]  /*06e0*/  F2I.F64.TRUNC R28, R28 ;  /* 0x0000001c001c7311 */ /* 0x000ef0000030d100 */
[----:B---3--:R-:W0:Y:S02]  /*06f0*/  I2F.F64 R16, R28 ;  /* 0x0000001c00107312 */ /* 0x008e240000201c00 */
[----:B0-----:R-:W-:Y:S01]  /*0700*/  DFMA R16, R12, R14, R16 ;  /* 0x0000000e0c10722b */ /* 0x001fe20000000010 */
[----:B------:R-:W0:Y:S05]  /*0710*/  LDS.64 R12, [R2+0x118] ;  /* 0x00011800020c7984 */ /* 0x000e2a0000000a00 */
[----:B------:R-:W3:Y:S08]  /*0720*/  F2I.F64.TRUNC R29, R16 ;  /* 0x00000010001d7311 */ /* 0x000ef0000030d100 */
[----:B---3--:R-:W1:Y:S02]  /*0730*/  I2F.F64 R14, R29 ;  /* 0x0000001d000e7312 */ /* 0x008e640000201c00 */
[----:B-1----:R-:W-:-:S06]  /*0740*/  DFMA R14, R18, R24, R14 ;  /* 0x00000018120e722b */ /* 0x002fcc000000000e */
[----:B--2---:R-:W-:Y:S08]  /*0750*/  I2F.F64 R18, R23 ;  /* 0x0000001700127312 */ /* 0x004ff00000201c00 */
[----:B------:R1:W2:Y:S02]  /*0760*/  F2I.F64.TRUNC R25, R14 ;  /* 0x0000000e00197311 */ /* 0x0002a4000030d100 */
[----:B-1----:R-:W1:Y:S06]  /*0770*/  LDS.64 R14, [R2+0x120] ;  /* 0x00012000020e7984 */ /* 0x002e6c0000000a00 */
[----:B--2---:R-:W0:Y:S02]  /*0780*/  I2F.F64 R16, R25 ;  /* 0x0000001900107312 */ /* 0x004e240000201c00 */
[----:B0-----:R-:W-:-:S06]  /*0790*/  DFMA R26, R12, R18, R16 ;  /* 0x000000120c1a722b */ /* 0x001fcc0000000010 */
[----:B------:R-:W-:Y:S01]  /*07a0*/  I2F.F64 R18, R22 ;  /* 0x0000001600127312 */ /* 0x000fe20000201c00 */
[----:B------:R-:W0:Y:S07]  /*07b0*/  LDS.64 R12, [R2+0x220] ;  /* 0x00022000020c7984 */ /* 0x000e2e0000000a00 */
[----:B------:R-:W2:Y:S08]  /*07c0*/  F2I.F64.TRUNC R26, R26 ;  /* 0x0000001a001a7311 */ /* 0x000eb0000030d100 */
[----:B--2---:R-:W1:Y:S02]  /*07d0*/  I2F.F64 R16, R26 ;  /* 0x0000001a00107312 */ /* 0x004e640000201c00 */
[----:B-1----:R-:W-:-:S06]  /*07e0*/  DFMA R24, R14, R18, R16 ;  /* 0x000000120e18722b */ /* 0x002fcc0000000010 */
[----:B------:R-:W-:Y:S01]  /*07f0*/  I2F.F64 R18, R21 ;  /* 0x0000001500127312 */ /* 0x000fe20000201c00 */
[----:B------:R-:W1:Y:S07]  /*0800*/  LDS.64 R16, [R2+0x228] ;  /* 0x0002280002107984 */ /* 0x000e6e0000000a00 */
[----:B------:R-:W2:Y:S08]  /*0810*/  F2I.F64.TRUNC R24, R24 ;  /* 0x0000001800187311 */ /* 0x000eb0000030d100 */
[----:B--2---:R-:W0:Y:S02]  /*0820*/  I2F.F64 R14, R24 ;  /* 0x00000018000e7312 */ /* 0x004e240000201c00 */
[----:B0-----:R-:W-:-:S06]  /*0830*/  DFMA R18, R12, R18, R14 ;  /* 0x000000120c12722b */ /* 0x001fcc000000000e */
[----:B------:R-:W-:Y:S01]  /*0840*/  I2F.F64 R14, R9 ;  /* 0x00000009000e7312 */ /* 0x000fe20000201c00 */
[----:B------:R-:W0:Y:S07]  /*0850*/  LDS.64 R12, [R2+0x230] ;  /* 0x00023000020c7984 */ /* 0x000e2e0000000a00 */
[----:B------:R-:W2:Y:S08]  /*0860*/  F2I.F64.TRUNC R18, R18 ;  /* 0x0000001200127311 */ /* 0x000eb0000030d100 */
[----:B--2---:R-:W1:Y:S02]  /*0870*/  I2F.F64 R22, R18 ;  /* 0x0000001200167312 */ /* 0x004e640000201c00 */
[----:B-1----:R-:W-:-:S06]  /*0880*/  DFMA R14, R16, R14, R22 ;  /* 0x0000000e100e722b */ /* 0x002fcc0000000016 */
[----:B------:R-:W-:Y:S08]  /*0890*/  I2F.F64 R16, R20 ;  /* 0x0000001400107312 */ /* 0x000ff00000201c00 */
[----:B------:R-:W1:Y:S08]  /*08a0*/  F2I.F64.TRUNC R14, R14 ;  /* 0x0000000e000e7311 */ /* 0x000e70000030d100 */
[----:B-1----:R-:W0:Y:S02]  /*08b0*/  I2F.F64 R22, R14 ;  /* 0x0000000e00167312 */ /* 0x002e240000201c00 */
[----:B0-----:R-:W-:Y:S01]  /*08c0*/  DFMA R12, R12, R16, R22 ;  /* 0x000000100c0c722b */ /* 0x001fe20000000016 */
[----:B------:R-:W0:Y:S09]  /*08d0*/  @P0 LDC.64 R22, c[0x0][0x390] ;  /* 0x0000e400ff160b82 */ /* 0x000e320000000a00 */
[----:B------:R-:W1:Y:S02]  /*08e0*/  @P0 F2I.F64.TRUNC R12, R12 ;  /* 0x0000000c000c0311 */ /* 0x000e64000030d100 */
[----:B-1----:R-:W-:Y:S01]  /*08f0*/  @P0 VIMNMX R16, PT, PT, RZ, R12, !PT ;  /* 0x0000000cff100248 */ /* 0x002fe20007fe0100 */
[----:B0-----:R-:W-:-:S03]  /*0900*/  @P0 IMAD.WIDE R18, R6, 0x8, R22 ;  /* 0x0000000806120825 */ /* 0x001fc600078e0216 */
[----:B------:R-:W-:Y:S01]  /*0910*/  @P0 VIMNMX R16, PT, PT, R16, 0xff, PT ;  /* 0x000000ff10100848 */ /* 0x000fe20003fe0100 */
[----:B------:R-:W-:-:S05]  /*0920*/  VIADD R6, R6, 0x1 ;  /* 0x0000000106067836 */ /* 0x000fca0000000000 */
[----:B------:R-:W0:Y:S02]  /*0930*/  @P0 I2F.F64.U32 R16, R16 ;  /* 0x0000001000100312 */ /* 0x000e240000201800 */
[----:B0-----:R1:W-:Y:S01]  /*0940*/  @P0 STG.E.64 desc[UR6][R18.64], R16 ;  /* 0x0000001012000986 */ /* 0x0013e2000c101b06 */
[----:B------:R-:W-:Y:S06]  /*0950*/  BAR.SYNC.DEFER_BLOCKING 0x0 ;  /* 0x0000000000007b1d */ /* 0x000fec0000010000 */
[----:B------:R-:W-:Y:S05]  /*0960*/  @P4 BRA `(.L_x_3) ;  /* 0xfffffff800b84947 */ /* 0x000fea000383ffff */
[----:B------:R-:W-:Y:S05]  /*0970*/  EXIT ;  /* 0x000000000000794d */ /* 0x000fea0003800000 */
.L_x_4:
[----:B------:R-:W-:-:S00]  /*0980*/  BRA `(.L_x_4) ;  /* 0xfffffffc00fc7947 */ /* 0x000fc0000383ffff */
[----:B------:R-:W-:-:S00]  /*0990*/  NOP ;  /* 0x0000000000007918 */ /* 0x000fc00000000000 */
        /* <DEDUP_REMOVED lines=14> */
.L_x_5:


//--------------------- .nv.shared._Z11convolutionPdPKiS_iii --------------------------
	.section	.nv.shared._Z11convolutionPdPKiS_iii,"aw",@nobits
	.sectionflags	@""
	.align	8
.nv.shared._Z11convolutionPdPKiS_iii:
	.zero		10272


//--------------------- .nv.shared.reserved.0     --------------------------
	.section	.nv.shared.reserved.0,"aw",@nobits
	.weak		__nv_reservedSMEM_offset_0_alias
	.size		__nv_reservedSMEM_offset_0_alias, 0, 64
	.other		__nv_reservedSMEM_offset_0_alias,@"STO_CUDA_RESERVED_SHARED STV_DEFAULT"
__nv_reservedSMEM_offset_0_alias:
	.zero		0
	.zero		64


//--------------------- .nv.constant0._Z11convolutionPdPKiS_iii --------------------------
	.section	.nv.constant0._Z11convolutionPdPKiS_iii,"a",@progbits
	.sectionflags	@""
	.align	4
.nv.constant0._Z11convolutionPdPKiS_iii:
	.zero		932


//--------------------- SYMBOLS --------------------------

	.type		.nv.reservedSmem.offset0,@object
	.size		.nv.reservedSmem.offset0,0x4
	.type		.nv.reservedSmem.cap,@object
	.size		.nv.reservedSmem.cap,0x4
